//
// Generated by NVIDIA NVVM Compiler
//
// Compiler Build ID: CL-36424714
// Cuda compilation tools, release 13.0, V13.0.88
// Based on NVVM 20.0.0
//

.version 9.0
.target sm_100
.address_size 64

	// .globl	_Z31nppiColorTwist32f_8u_C3R_kernelPKhiPhiiiPKf

.visible .entry _Z31nppiColorTwist32f_8u_C3R_kernelPKhiPhiiiPKf(
	.param .u64 .ptr .align 1 _Z31nppiColorTwist32f_8u_C3R_kernelPKhiPhiiiPKf_param_0,
	.param .u32 _Z31nppiColorTwist32f_8u_C3R_kernelPKhiPhiiiPKf_param_1,
	.param .u64 .ptr .align 1 _Z31nppiColorTwist32f_8u_C3R_kernelPKhiPhiiiPKf_param_2,
	.param .u32 _Z31nppiColorTwist32f_8u_C3R_kernelPKhiPhiiiPKf_param_3,
	.param .u32 _Z31nppiColorTwist32f_8u_C3R_kernelPKhiPhiiiPKf_param_4,
	.param .u32 _Z31nppiColorTwist32f_8u_C3R_kernelPKhiPhiiiPKf_param_5,
	.param .u64 .ptr .align 1 _Z31nppiColorTwist32f_8u_C3R_kernelPKhiPhiiiPKf_param_6
)
{
	.reg .pred 	%p<4>;
	.reg .b16 	%rs<4>;
	.reg .b32 	%r<21>;
	.reg .b32 	%f<37>;
	.reg .b64 	%rd<14>;

	ld.param.u64 	%rd1, [_Z31nppiColorTwist32f_8u_C3R_kernelPKhiPhiiiPKf_param_0];
	ld.param.u32 	%r3, [_Z31nppiColorTwist32f_8u_C3R_kernelPKhiPhiiiPKf_param_1];
	ld.param.u64 	%rd2, [_Z31nppiColorTwist32f_8u_C3R_kernelPKhiPhiiiPKf_param_2];
	ld.param.u32 	%r4, [_Z31nppiColorTwist32f_8u_C3R_kernelPKhiPhiiiPKf_param_3];
	ld.param.u32 	%r5, [_Z31nppiColorTwist32f_8u_C3R_kernelPKhiPhiiiPKf_param_4];
	ld.param.u32 	%r6, [_Z31nppiColorTwist32f_8u_C3R_kernelPKhiPhiiiPKf_param_5];
	ld.param.u64 	%rd3, [_Z31nppiColorTwist32f_8u_C3R_kernelPKhiPhiiiPKf_param_6];
	mov.u32 	%r8, %ctaid.x;
	mov.u32 	%r9, %ntid.x;
	mov.u32 	%r10, %tid.x;
	mad.lo.s32 	%r1, %r8, %r9, %r10;
	mov.u32 	%r11, %ctaid.y;
	mov.u32 	%r12, %ntid.y;
	mov.u32 	%r13, %tid.y;
	mad.lo.s32 	%r14, %r11, %r12, %r13;
	setp.ge.s32 	%p1, %r1, %r5;
	setp.ge.s32 	%p2, %r14, %r6;
	or.pred  	%p3, %p1, %p2;
	@%p3 bra 	$L__BB0_2;
	cvta.to.global.u64 	%rd4, %rd1;
	cvta.to.global.u64 	%rd5, %rd3;
	cvta.to.global.u64 	%rd6, %rd2;
	mul.lo.s32 	%r15, %r3, %r14;
	cvt.s64.s32 	%rd7, %r15;
	mul.lo.s32 	%r16, %r4, %r14;
	cvt.s64.s32 	%rd8, %r16;
	mul.lo.s32 	%r17, %r1, 3;
	cvt.s64.s32 	%rd9, %r17;
	add.s64 	%rd10, %rd7, %rd9;
	add.s64 	%rd11, %rd4, %rd10;
	ld.global.u8 	%rs1, [%rd11];
	cvt.rn.f32.u16 	%f1, %rs1;
	ld.global.u8 	%rs2, [%rd11+1];
	cvt.rn.f32.u16 	%f2, %rs2;
	ld.global.u8 	%rs3, [%rd11+2];
	cvt.rn.f32.u16 	%f3, %rs3;
	ld.global.f32 	%f4, [%rd5];
	ld.global.f32 	%f5, [%rd5+4];
	mul.f32 	%f6, %f5, %f2;
	fma.rn.f32 	%f7, %f4, %f1, %f6;
	ld.global.f32 	%f8, [%rd5+8];
	fma.rn.f32 	%f9, %f8, %f3, %f7;
	ld.global.f32 	%f10, [%rd5+12];
	add.f32 	%f11, %f10, %f9;
	ld.global.f32 	%f12, [%rd5+16];
	ld.global.f32 	%f13, [%rd5+20];
	mul.f32 	%f14, %f13, %f2;
	fma.rn.f32 	%f15, %f12, %f1, %f14;
	ld.global.f32 	%f16, [%rd5+24];
	fma.rn.f32 	%f17, %f16, %f3, %f15;
	ld.global.f32 	%f18, [%rd5+28];
	add.f32 	%f19, %f18, %f17;
	ld.global.f32 	%f20, [%rd5+32];
	ld.global.f32 	%f21, [%rd5+36];
	mul.f32 	%f22, %f21, %f2;
	fma.rn.f32 	%f23, %f20, %f1, %f22;
	ld.global.f32 	%f24, [%rd5+40];
	fma.rn.f32 	%f25, %f24, %f3, %f23;
	ld.global.f32 	%f26, [%rd5+44];
	add.f32 	%f27, %f26, %f25;
	add.f32 	%f28, %f11, 0f3F000000;
	min.f32 	%f29, %f28, 0f437F0000;
	max.f32 	%f30, %f29, 0f00000000;
	cvt.rzi.u32.f32 	%r18, %f30;
	add.s64 	%rd12, %rd8, %rd9;
	add.s64 	%rd13, %rd6, %rd12;
	st.global.u8 	[%rd13], %r18;
	add.f32 	%f31, %f19, 0f3F000000;
	min.f32 	%f32, %f31, 0f437F0000;
	max.f32 	%f33, %f32, 0f00000000;
	cvt.rzi.u32.f32 	%r19, %f33;
	st.global.u8 	[%rd13+1], %r19;
	add.f32 	%f34, %f27, 0f3F000000;
	min.f32 	%f35, %f34, 0f437F0000;
	max.f32 	%f36, %f35, 0f00000000;
	cvt.rzi.u32.f32 	%r20, %f36;
	st.global.u8 	[%rd13+2], %r20;
$L__BB0_2:
	ret;

}
	// .globl	_Z31nppiColorTwist32f_8u_C4R_kernelPKhiPhiiiPKf
.visible .entry _Z31nppiColorTwist32f_8u_C4R_kernelPKhiPhiiiPKf(
	.param .u64 .ptr .align 1 _Z31nppiColorTwist32f_8u_C4R_kernelPKhiPhiiiPKf_param_0,
	.param .u32 _Z31nppiColorTwist32f_8u_C4R_kernelPKhiPhiiiPKf_param_1,
	.param .u64 .ptr .align 1 _Z31nppiColorTwist32f_8u_C4R_kernelPKhiPhiiiPKf_param_2,
	.param .u32 _Z31nppiColorTwist32f_8u_C4R_kernelPKhiPhiiiPKf_param_3,
	.param .u32 _Z31nppiColorTwist32f_8u_C4R_kernelPKhiPhiiiPKf_param_4,
	.param .u32 _Z31nppiColorTwist32f_8u_C4R_kernelPKhiPhiiiPKf_param_5,
	.param .u64 .ptr .align 1 _Z31nppiColorTwist32f_8u_C4R_kernelPKhiPhiiiPKf_param_6
)
{
	.reg .pred 	%p<4>;
	.reg .b16 	%rs<5>;
	.reg .b32 	%r<21>;
	.reg .b32 	%f<37>;
	.reg .b64 	%rd<14>;

	ld.param.u64 	%rd1, [_Z31nppiColorTwist32f_8u_C4R_kernelPKhiPhiiiPKf_param_0];
	ld.param.u32 	%r3, [_Z31nppiColorTwist32f_8u_C4R_kernelPKhiPhiiiPKf_param_1];
	ld.param.u64 	%rd2, [_Z31nppiColorTwist32f_8u_C4R_kernelPKhiPhiiiPKf_param_2];
	ld.param.u32 	%r4, [_Z31nppiColorTwist32f_8u_C4R_kernelPKhiPhiiiPKf_param_3];
	ld.param.u32 	%r5, [_Z31nppiColorTwist32f_8u_C4R_kernelPKhiPhiiiPKf_param_4];
	ld.param.u32 	%r6, [_Z31nppiColorTwist32f_8u_C4R_kernelPKhiPhiiiPKf_param_5];
	ld.param.u64 	%rd3, [_Z31nppiColorTwist32f_8u_C4R_kernelPKhiPhiiiPKf_param_6];
	mov.u32 	%r8, %ctaid.x;
	mov.u32 	%r9, %ntid.x;
	mov.u32 	%r10, %tid.x;
	mad.lo.s32 	%r1, %r8, %r9, %r10;
	mov.u32 	%r11, %ctaid.y;
	mov.u32 	%r12, %ntid.y;
	mov.u32 	%r13, %tid.y;
	mad.lo.s32 	%r14, %r11, %r12, %r13;
	setp.ge.s32 	%p1, %r1, %r5;
	setp.ge.s32 	%p2, %r14, %r6;
	or.pred  	%p3, %p1, %p2;
	@%p3 bra 	$L__BB1_2;
	cvta.to.global.u64 	%rd4, %rd1;
	cvta.to.global.u64 	%rd5, %rd3;
	cvta.to.global.u64 	%rd6, %rd2;
	mul.lo.s32 	%r15, %r3, %r14;
	cvt.s64.s32 	%rd7, %r15;
	mul.lo.s32 	%r16, %r4, %r14;
	cvt.s64.s32 	%rd8, %r16;
	shl.b32 	%r17, %r1, 2;
	cvt.s64.s32 	%rd9, %r17;
	add.s64 	%rd10, %rd7, %rd9;
	add.s64 	%rd11, %rd4, %rd10;
	ld.global.u8 	%rs1, [%rd11];
	cvt.rn.f32.u16 	%f1, %rs1;
	ld.global.u8 	%rs2, [%rd11+1];
	cvt.rn.f32.u16 	%f2, %rs2;
	ld.global.u8 	%rs3, [%rd11+2];
	cvt.rn.f32.u16 	%f3, %rs3;
	ld.global.u8 	%rs4, [%rd11+3];
	ld.global.f32 	%f4, [%rd5];
	ld.global.f32 	%f5, [%rd5+4];
	mul.f32 	%f6, %f5, %f2;
	fma.rn.f32 	%f7, %f4, %f1, %f6;
	ld.global.f32 	%f8, [%rd5+8];
	fma.rn.f32 	%f9, %f8, %f3, %f7;
	ld.global.f32 	%f10, [%rd5+12];
	add.f32 	%f11, %f10, %f9;
	ld.global.f32 	%f12, [%rd5+16];
	ld.global.f32 	%f13, [%rd5+20];
	mul.f32 	%f14, %f13, %f2;
	fma.rn.f32 	%f15, %f12, %f1, %f14;
	ld.global.f32 	%f16, [%rd5+24];
	fma.rn.f32 	%f17, %f16, %f3, %f15;
	ld.global.f32 	%f18, [%rd5+28];
	add.f32 	%f19, %f18, %f17;
	ld.global.f32 	%f20, [%rd5+32];
	ld.global.f32 	%f21, [%rd5+36];
	mul.f32 	%f22, %f21, %f2;
	fma.rn.f32 	%f23, %f20, %f1, %f22;
	ld.global.f32 	%f24, [%rd5+40];
	fma.rn.f32 	%f25, %f24, %f3, %f23;
	ld.global.f32 	%f26, [%rd5+44];
	add.f32 	%f27, %f26, %f25;
	add.f32 	%f28, %f11, 0f3F000000;
	min.f32 	%f29, %f28, 0f437F0000;
	max.f32 	%f30, %f29, 0f00000000;
	cvt.rzi.u32.f32 	%r18, %f30;
	add.s64 	%rd12, %rd8, %rd9;
	add.s64 	%rd13, %rd6, %rd12;
	st.global.u8 	[%rd13], %r18;
	add.f32 	%f31, %f19, 0f3F000000;
	min.f32 	%f32, %f31, 0f437F0000;
	max.f32 	%f33, %f32, 0f00000000;
	cvt.rzi.u32.f32 	%r19, %f33;
	st.global.u8 	[%rd13+1], %r19;
	add.f32 	%f34, %f27, 0f3F000000;
	min.f32 	%f35, %f34, 0f437F0000;
	max.f32 	%f36, %f35, 0f00000000;
	cvt.rzi.u32.f32 	%r20, %f36;
	st.global.u8 	[%rd13+2], %r20;
	st.global.u8 	[%rd13+3], %rs4;
$L__BB1_2:
	ret;

}
	// .globl	_Z32nppiColorTwist32f_8u_AC4R_kernelPKhiPhiiiPKf
.visible .entry _Z32nppiColorTwist32f_8u_AC4R_kernelPKhiPhiiiPKf(
	.param .u64 .ptr .align 1 _Z32nppiColorTwist32f_8u_AC4R_kernelPKhiPhiiiPKf_param_0,
	.param .u32 _Z32nppiColorTwist32f_8u_AC4R_kernelPKhiPhiiiPKf_param_1,
	.param .u64 .ptr .align 1 _Z32nppiColorTwist32f_8u_AC4R_kernelPKhiPhiiiPKf_param_2,
	.param .u32 _Z32nppiColorTwist32f_8u_AC4R_kernelPKhiPhiiiPKf_param_3,
	.param .u32 _Z32nppiColorTwist32f_8u_AC4R_kernelPKhiPhiiiPKf_param_4,
	.param .u32 _Z32nppiColorTwist32f_8u_AC4R_kernelPKhiPhiiiPKf_param_5,
	.param .u64 .ptr .align 1 _Z32nppiColorTwist32f_8u_AC4R_kernelPKhiPhiiiPKf_param_6
)
{
	.reg .pred 	%p<4>;
	.reg .b16 	%rs<5>;
	.reg .b32 	%r<21>;
	.reg .b32 	%f<37>;
	.reg .b64 	%rd<14>;

	ld.param.u64 	%rd1, [_Z32nppiColorTwist32f_8u_AC4R_kernelPKhiPhiiiPKf_param_0];
	ld.param.u32 	%r3, [_Z32nppiColorTwist32f_8u_AC4R_kernelPKhiPhiiiPKf_param_1];
	ld.param.u64 	%rd2, [_Z32nppiColorTwist32f_8u_AC4R_kernelPKhiPhiiiPKf_param_2];
	ld.param.u32 	%r4, [_Z32nppiColorTwist32f_8u_AC4R_kernelPKhiPhiiiPKf_param_3];
	ld.param.u32 	%r5, [_Z32nppiColorTwist32f_8u_AC4R_kernelPKhiPhiiiPKf_param_4];
	ld.param.u32 	%r6, [_Z32nppiColorTwist32f_8u_AC4R_kernelPKhiPhiiiPKf_param_5];
	ld.param.u64 	%rd3, [_Z32nppiColorTwist32f_8u_AC4R_kernelPKhiPhiiiPKf_param_6];
	mov.u32 	%r8, %ctaid.x;
	mov.u32 	%r9, %ntid.x;
	mov.u32 	%r10, %tid.x;
	mad.lo.s32 	%r1, %r8, %r9, %r10;
	mov.u32 	%r11, %ctaid.y;
	mov.u32 	%r12, %ntid.y;
	mov.u32 	%r13, %tid.y;
	mad.lo.s32 	%r14, %r11, %r12, %r13;
	setp.ge.s32 	%p1, %r1, %r5;
	setp.ge.s32 	%p2, %r14, %r6;
	or.pred  	%p3, %p1, %p2;
	@%p3 bra 	$L__BB2_2;
	cvta.to.global.u64 	%rd4, %rd1;
	cvta.to.global.u64 	%rd5, %rd3;
	cvta.to.global.u64 	%rd6, %rd2;
	mul.lo.s32 	%r15, %r3, %r14;
	cvt.s64.s32 	%rd7, %r15;
	mul.lo.s32 	%r16, %r4, %r14;
	cvt.s64.s32 	%rd8, %r16;
	shl.b32 	%r17, %r1, 2;
	cvt.s64.s32 	%rd9, %r17;
	add.s64 	%rd10, %rd7, %rd9;
	add.s64 	%rd11, %rd4, %rd10;
	ld.global.u8 	%rs1, [%rd11];
	cvt.rn.f32.u16 	%f1, %rs1;
	ld.global.u8 	%rs2, [%rd11+1];
	cvt.rn.f32.u16 	%f2, %rs2;
	ld.global.u8 	%rs3, [%rd11+2];
	cvt.rn.f32.u16 	%f3, %rs3;
	ld.global.f32 	%f4, [%rd5];
	ld.global.f32 	%f5, [%rd5+4];
	mul.f32 	%f6, %f5, %f2;
	fma.rn.f32 	%f7, %f4, %f1, %f6;
	ld.global.f32 	%f8, [%rd5+8];
	fma.rn.f32 	%f9, %f8, %f3, %f7;
	ld.global.f32 	%f10, [%rd5+12];
	add.f32 	%f11, %f10, %f9;
	ld.global.f32 	%f12, [%rd5+16];
	ld.global.f32 	%f13, [%rd5+20];
	mul.f32 	%f14, %f13, %f2;
	fma.rn.f32 	%f15, %f12, %f1, %f14;
	ld.global.f32 	%f16, [%rd5+24];
	fma.rn.f32 	%f17, %f16, %f3, %f15;
	ld.global.f32 	%f18, [%rd5+28];
	add.f32 	%f19, %f18, %f17;
	ld.global.f32 	%f20, [%rd5+32];
	ld.global.f32 	%f21, [%rd5+36];
	mul.f32 	%f22, %f21, %f2;
	fma.rn.f32 	%f23, %f20, %f1, %f22;
	ld.global.f32 	%f24, [%rd5+40];
	fma.rn.f32 	%f25, %f24, %f3, %f23;
	ld.global.f32 	%f26, [%rd5+44];
	add.f32 	%f27, %f26, %f25;
	add.f32 	%f28, %f11, 0f3F000000;
	min.f32 	%f29, %f28, 0f437F0000;
	max.f32 	%f30, %f29, 0f00000000;
	cvt.rzi.u32.f32 	%r18, %f30;
	add.s64 	%rd12, %rd8, %rd9;
	add.s64 	%rd13, %rd6, %rd12;
	st.global.u8 	[%rd13], %r18;
	add.f32 	%f31, %f19, 0f3F000000;
	min.f32 	%f32, %f31, 0f437F0000;
	max.f32 	%f33, %f32, 0f00000000;
	cvt.rzi.u32.f32 	%r19, %f33;
	st.global.u8 	[%rd13+1], %r19;
	add.f32 	%f34, %f27, 0f3F000000;
	min.f32 	%f35, %f34, 0f437F0000;
	max.f32 	%f36, %f35, 0f00000000;
	cvt.rzi.u32.f32 	%r20, %f36;
	st.global.u8 	[%rd13+2], %r20;
	mov.b16 	%rs4, 0;
	st.global.u8 	[%rd13+3], %rs4;
$L__BB2_2:
	ret;

}
	// .globl	_Z31nppiColorTwist32f_8u_C1R_kernelPKhiPhiiiPKf
.visible .entry _Z31nppiColorTwist32f_8u_C1R_kernelPKhiPhiiiPKf(
	.param .u64 .ptr .align 1 _Z31nppiColorTwist32f_8u_C1R_kernelPKhiPhiiiPKf_param_0,
	.param .u32 _Z31nppiColorTwist32f_8u_C1R_kernelPKhiPhiiiPKf_param_1,
	.param .u64 .ptr .align 1 _Z31nppiColorTwist32f_8u_C1R_kernelPKhiPhiiiPKf_param_2,
	.param .u32 _Z31nppiColorTwist32f_8u_C1R_kernelPKhiPhiiiPKf_param_3,
	.param .u32 _Z31nppiColorTwist32f_8u_C1R_kernelPKhiPhiiiPKf_param_4,
	.param .u32 _Z31nppiColorTwist32f_8u_C1R_kernelPKhiPhiiiPKf_param_5,
	.param .u64 .ptr .align 1 _Z31nppiColorTwist32f_8u_C1R_kernelPKhiPhiiiPKf_param_6
)
{
	.reg .pred 	%p<4>;
	.reg .b16 	%rs<2>;
	.reg .b32 	%r<18>;
	.reg .b32 	%f<13>;
	.reg .b64 	%rd<14>;

	ld.param.u64 	%rd1, [_Z31nppiColorTwist32f_8u_C1R_kernelPKhiPhiiiPKf_param_0];
	ld.param.u32 	%r3, [_Z31nppiColorTwist32f_8u_C1R_kernelPKhiPhiiiPKf_param_1];
	ld.param.u64 	%rd2, [_Z31nppiColorTwist32f_8u_C1R_kernelPKhiPhiiiPKf_param_2];
	ld.param.u32 	%r4, [_Z31nppiColorTwist32f_8u_C1R_kernelPKhiPhiiiPKf_param_3];
	ld.param.u32 	%r5, [_Z31nppiColorTwist32f_8u_C1R_kernelPKhiPhiiiPKf_param_4];
	ld.param.u32 	%r6, [_Z31nppiColorTwist32f_8u_C1R_kernelPKhiPhiiiPKf_param_5];
	ld.param.u64 	%rd3, [_Z31nppiColorTwist32f_8u_C1R_kernelPKhiPhiiiPKf_param_6];
	mov.u32 	%r8, %ctaid.x;
	mov.u32 	%r9, %ntid.x;
	mov.u32 	%r10, %tid.x;
	mad.lo.s32 	%r1, %r8, %r9, %r10;
	mov.u32 	%r11, %ctaid.y;
	mov.u32 	%r12, %ntid.y;
	mov.u32 	%r13, %tid.y;
	mad.lo.s32 	%r14, %r11, %r12, %r13;
	setp.ge.s32 	%p1, %r1, %r5;
	setp.ge.s32 	%p2, %r14, %r6;
	or.pred  	%p3, %p1, %p2;
	@%p3 bra 	$L__BB3_2;
	cvta.to.global.u64 	%rd4, %rd1;
	cvta.to.global.u64 	%rd5, %rd3;
	cvta.to.global.u64 	%rd6, %rd2;
	mul.lo.s32 	%r15, %r3, %r14;
	cvt.s64.s32 	%rd7, %r15;
	mul.lo.s32 	%r16, %r4, %r14;
	cvt.s64.s32 	%rd8, %r16;
	cvt.s64.s32 	%rd9, %r1;
	add.s64 	%rd10, %rd7, %rd9;
	add.s64 	%rd11, %rd4, %rd10;
	ld.global.u8 	%rs1, [%rd11];
	cvt.rn.f32.u16 	%f1, %rs1;
	ld.global.f32 	%f2, [%rd5];
	ld.global.f32 	%f3, [%rd5+4];
	mul.f32 	%f4, %f3, %f1;
	fma.rn.f32 	%f5, %f2, %f1, %f4;
	ld.global.f32 	%f6, [%rd5+8];
	fma.rn.f32 	%f7, %f6, %f1, %f5;
	ld.global.f32 	%f8, [%rd5+12];
	add.f32 	%f9, %f8, %f7;
	add.f32 	%f10, %f9, 0f3F000000;
	min.f32 	%f11, %f10, 0f437F0000;
	max.f32 	%f12, %f11, 0f00000000;
	cvt.rzi.u32.f32 	%r17, %f12;
	add.s64 	%rd12, %rd8, %rd9;
	add.s64 	%rd13, %rd6, %rd12;
	st.global.u8 	[%rd13], %r17;
$L__BB3_2:
	ret;

}


// ===== COMPILED SASS (sm_100) =====

	.target	sm_100

	.elftype	@"ET_EXEC"


//--------------------- .note.nv.tkinfo           --------------------------
	.section	.note.nv.tkinfo,"",@"SHT_NOTE"
	.sectionflags	@"SHF_NOTE_NV_TKINFO"
	.tkinfo
        /*0018*/ 	.word	0x00000002
        /*0030*/ 	.string	""
        /*0030*/ 	.string	"ptxas"
        /*0030*/ 	.string	"Cuda compilation tools, release 13.0, V13.0.88"
        /*0030*/ 	.string	"Build cuda_13.0.r13.0/compiler.36424714_0"
        /*0030*/ 	.string	"-arch sm_100 -m 64 "



//--------------------- .note.nv.cuinfo           --------------------------
	.section	.note.nv.cuinfo,"",@"SHT_NOTE"
	.sectionflags	@"SHF_NOTE_NV_CUINFO"
        /*0018*/ 	.short	0x0002
        /*001a*/ 	.short	0x0064
        /*001c*/ 	.short	0x0082
	.zero		2


//--------------------- .nv.info                  --------------------------
	.section	.nv.info,"",@"SHT_CUDA_INFO"
	.align	4


	//----- nvinfo : EIATTR_REGCOUNT
	.align		4
        /*0000*/ 	.byte	0x04, 0x2f
        /*0002*/ 	.short	(.L_1 - .L_0)
	.align		4
.L_0:
        /*0004*/ 	.word	index@(_Z31nppiColorTwist32f_8u_C3R_kernelPKhiPhiiiPKf)
        /*0008*/ 	.word	0x00000019


	//----- nvinfo : EIATTR_FRAME_SIZE
	.align		4
.L_1:
        /*000c*/ 	.byte	0x04, 0x11
        /*000e*/ 	.short	(.L_3 - .L_2)
	.align		4
.L_2:
        /*0010*/ 	.word	index@(_Z31nppiColorTwist32f_8u_C3R_kernelPKhiPhiiiPKf)
        /*0014*/ 	.word	0x00000000


	//----- nvinfo : EIATTR_REGCOUNT
	.align		4
.L_3:
        /*0018*/ 	.byte	0x04, 0x2f
        /*001a*/ 	.short	(.L_5 - .L_4)
	.align		4
.L_4:
        /*001c*/ 	.word	index@(_Z31nppiColorTwist32f_8u_C4R_kernelPKhiPhiiiPKf)
        /*0020*/ 	.word	0x0000001a


	//----- nvinfo : EIATTR_FRAME_SIZE
	.align		4
.L_5:
        /*0024*/ 	.byte	0x04, 0x11
        /*0026*/ 	.short	(.L_7 - .L_6)
	.align		4
.L_6:
        /*0028*/ 	.word	index@(_Z31nppiColorTwist32f_8u_C4R_kernelPKhiPhiiiPKf)
        /*002c*/ 	.word	0x00000000


	//----- nvinfo : EIATTR_REGCOUNT
	.align		4
.L_7:
        /*0030*/ 	.byte	0x04, 0x2f
        /*0032*/ 	.short	(.L_9 - .L_8)
	.align		4
.L_8:
        /*0034*/ 	.word	index@(_Z32nppiColorTwist32f_8u_AC4R_kernelPKhiPhiiiPKf)
        /*0038*/ 	.word	0x0000001a


	//----- nvinfo : EIATTR_FRAME_SIZE
	.align		4
.L_9:
        /*003c*/ 	.byte	0x04, 0x11
        /*003e*/ 	.short	(.L_11 - .L_10)
	.align		4
.L_10:
        /*0040*/ 	.word	index@(_Z32nppiColorTwist32f_8u_AC4R_kernelPKhiPhiiiPKf)
        /*0044*/ 	.word	0x00000000


	//----- nvinfo : EIATTR_REGCOUNT
	.align		4
.L_11:
        /*0048*/ 	.byte	0x04, 0x2f
        /*004a*/ 	.short	(.L_13 - .L_12)
	.align		4
.L_12:
        /*004c*/ 	.word	index@(_Z31nppiColorTwist32f_8u_C1R_kernelPKhiPhiiiPKf)
        /*0050*/ 	.word	0x0000000f


	//----- nvinfo : EIATTR_FRAME_SIZE
	.align		4
.L_13:
        /*0054*/ 	.byte	0x04, 0x11
        /*0056*/ 	.short	(.L_15 - .L_14)
	.align		4
.L_14:
        /*0058*/ 	.word	index@(_Z31nppiColorTwist32f_8u_C1R_kernelPKhiPhiiiPKf)
        /*005c*/ 	.word	0x00000000


	//----- nvinfo : EIATTR_MIN_STACK_SIZE
	.align		4
.L_15:
        /*0060*/ 	.byte	0x04, 0x12
        /*0062*/ 	.short	(.L_17 - .L_16)
	.align		4
.L_16:
        /*0064*/ 	.word	index@(_Z31nppiColorTwist32f_8u_C1R_kernelPKhiPhiiiPKf)
        /*0068*/ 	.word	0x00000000


	//----- nvinfo : EIATTR_MIN_STACK_SIZE
	.align		4
.L_17:
        /*006c*/ 	.byte	0x04, 0x12
        /*006e*/ 	.short	(.L_19 - .L_18)
	.align		4
.L_18:
        /*0070*/ 	.word	index@(_Z32nppiColorTwist32f_8u_AC4R_kernelPKhiPhiiiPKf)
        /*0074*/ 	.word	0x00000000


	//----- nvinfo : EIATTR_MIN_STACK_SIZE
	.align		4
.L_19:
        /*0078*/ 	.byte	0x04, 0x12
        /*007a*/ 	.short	(.L_21 - .L_20)
	.align		4
.L_20:
        /*007c*/ 	.word	index@(_Z31nppiColorTwist32f_8u_C4R_kernelPKhiPhiiiPKf)
        /*0080*/ 	.word	0x00000000


	//----- nvinfo : EIATTR_MIN_STACK_SIZE
	.align		4
.L_21:
        /*0084*/ 	.byte	0x04, 0x12
        /*0086*/ 	.short	(.L_23 - .L_22)
	.align		4
.L_22:
        /*0088*/ 	.word	index@(_Z31nppiColorTwist32f_8u_C3R_kernelPKhiPhiiiPKf)
        /*008c*/ 	.word	0x00000000
.L_23:


//--------------------- .nv.compat                --------------------------
	.section	.nv.compat,"",@"SHT_CUDA_COMPAT_INFO"
	.align	4
        /*0000*/ 	.byte	0x02, 0x09, 0x00, 0x00, 0x02, 0x02, 0x01, 0x00, 0x02, 0x05, 0x05, 0x00, 0x03, 0x07, 0x01, 0x01
        /*0010*/ 	.byte	0x02, 0x03, 0x00, 0x00, 0x02, 0x06, 0x01, 0x00, 0x04, 0x0b, 0x08, 0x00, 0x09, 0x00, 0x00, 0x00
        /*0020*/ 	.byte	0x00, 0x00, 0x00, 0x00


//--------------------- .nv.info._Z31nppiColorTwist32f_8u_C1R_kernelPKhiPhiiiPKf --------------------------
	.section	.nv.info._Z31nppiColorTwist32f_8u_C1R_kernelPKhiPhiiiPKf,"",@"SHT_CUDA_INFO"
	.sectionflags	@""
	.align	4


	//----- nvinfo : EIATTR_CUDA_API_VERSION
	.align		4
        /*0000*/ 	.byte	0x04, 0x37
        /*0002*/ 	.short	(.L_25 - .L_24)
.L_24:
        /*0004*/ 	.word	0x00000082


	//----- nvinfo : EIATTR_KPARAM_INFO
	.align		4
.L_25:
        /*0008*/ 	.byte	0x04, 0x17
        /*000a*/ 	.short	(.L_27 - .L_26)
.L_26:
        /*000c*/ 	.word	0x00000000
        /*0010*/ 	.short	0x0006
        /*0012*/ 	.short	0x0028
        /*0014*/ 	.byte	0x00, 0xf5, 0x21, 0x00


	//----- nvinfo : EIATTR_KPARAM_INFO
	.align		4
.L_27:
        /*0018*/ 	.byte	0x04, 0x17
        /*001a*/ 	.short	(.L_29 - .L_28)
.L_28:
        /*001c*/ 	.word	0x00000000
        /*0020*/ 	.short	0x0005
        /*0022*/ 	.short	0x0020
        /*0024*/ 	.byte	0x00, 0xf0, 0x11, 0x00


	//----- nvinfo : EIATTR_KPARAM_INFO
	.align		4
.L_29:
        /*0028*/ 	.byte	0x04, 0x17
        /*002a*/ 	.short	(.L_31 - .L_30)
.L_30:
        /*002c*/ 	.word	0x00000000
        /*0030*/ 	.short	0x0004
        /*0032*/ 	.short	0x001c
        /*0034*/ 	.byte	0x00, 0xf0, 0x11, 0x00


	//----- nvinfo : EIATTR_KPARAM_INFO
	.align		4
.L_31:
        /*0038*/ 	.byte	0x04, 0x17
        /*003a*/ 	.short	(.L_33 - .L_32)
.L_32:
        /*003c*/ 	.word	0x00000000
        /*0040*/ 	.short	0x0003
        /*0042*/ 	.short	0x0018
        /*0044*/ 	.byte	0x00, 0xf0, 0x11, 0x00


	//----- nvinfo : EIATTR_KPARAM_INFO
	.align		4
.L_33:
        /*0048*/ 	.byte	0x04, 0x17
        /*004a*/ 	.short	(.L_35 - .L_34)
.L_34:
        /*004c*/ 	.word	0x00000000
        /*0050*/ 	.short	0x0002
        /*0052*/ 	.short	0x0010
        /*0054*/ 	.byte	0x00, 0xf5, 0x21, 0x00


	//----- nvinfo : EIATTR_KPARAM_INFO
	.align		4
.L_35:
        /*0058*/ 	.byte	0x04, 0x17
        /*005a*/ 	.short	(.L_37 - .L_36)
.L_36:
        /*005c*/ 	.word	0x00000000
        /*0060*/ 	.short	0x0001
        /*0062*/ 	.short	0x0008
        /*0064*/ 	.byte	0x00, 0xf0, 0x11, 0x00


	//----- nvinfo : EIATTR_KPARAM_INFO
	.align		4
.L_37:
        /*0068*/ 	.byte	0x04, 0x17
        /*006a*/ 	.short	(.L_39 - .L_38)
.L_38:
        /*006c*/ 	.word	0x00000000
        /*0070*/ 	.short	0x0000
        /*0072*/ 	.short	0x0000
        /*0074*/ 	.byte	0x00, 0xf5, 0x21, 0x00


	//----- nvinfo : EIATTR_SPARSE_MMA_MASK
	.align		4
.L_39:
        /*0078*/ 	.byte	0x03, 0x50
        /*007a*/ 	.short	0x0000


	//----- nvinfo : EIATTR_MAXREG_COUNT
	.align		4
        /*007c*/ 	.byte	0x03, 0x1b
        /*007e*/ 	.short	0x00ff


	//----- nvinfo : EIATTR_MERCURY_ISA_VERSION
	.align		4
        /*0080*/ 	.byte	0x03, 0x5f
        /*0082*/ 	.short	0x0101


	//----- nvinfo : EIATTR_VRC_CTA_INIT_COUNT
	.align		4
        /*0084*/ 	.byte	0x02, 0x4a
	.zero		1
	.zero		1


	//----- nvinfo : EIATTR_EXIT_INSTR_OFFSETS
	.align		4
        /*0088*/ 	.byte	0x04, 0x1c
        /*008a*/ 	.short	(.L_41 - .L_40)


	//   ....[0]....
.L_40:
        /*008c*/ 	.word	0x000000d0


	//   ....[1]....
        /*0090*/ 	.word	0x000002c0


	//----- nvinfo : EIATTR_CBANK_PARAM_SIZE
	.align		4
.L_41:
        /*0094*/ 	.byte	0x03, 0x19
        /*0096*/ 	.short	0x0030


	//----- nvinfo : EIATTR_PARAM_CBANK
	.align		4
        /*0098*/ 	.byte	0x04, 0x0a
        /*009a*/ 	.short	(.L_43 - .L_42)
	.align		4
.L_42:
        /*009c*/ 	.word	index@(.nv.constant0._Z31nppiColorTwist32f_8u_C1R_kernelPKhiPhiiiPKf)
        /*00a0*/ 	.short	0x0380
        /*00a2*/ 	.short	0x0030


	//----- nvinfo : EIATTR_SW_WAR
	.align		4
.L_43:
        /*00a4*/ 	.byte	0x04, 0x36
        /*00a6*/ 	.short	(.L_45 - .L_44)
.L_44:
        /*00a8*/ 	.word	0x00000008
.L_45:


//--------------------- .nv.info._Z32nppiColorTwist32f_8u_AC4R_kernelPKhiPhiiiPKf --------------------------
	.section	.nv.info._Z32nppiColorTwist32f_8u_AC4R_kernelPKhiPhiiiPKf,"",@"SHT_CUDA_INFO"
	.sectionflags	@""
	.align	4


	//----- nvinfo : EIATTR_CUDA_API_VERSION
	.align		4
        /*0000*/ 	.byte	0x04, 0x37
        /*0002*/ 	.short	(.L_47 - .L_46)
.L_46:
        /*0004*/ 	.word	0x00000082


	//----- nvinfo : EIATTR_KPARAM_INFO
	.align		4
.L_47:
        /*0008*/ 	.byte	0x04, 0x17
        /*000a*/ 	.short	(.L_49 - .L_48)
.L_48:
        /*000c*/ 	.word	0x00000000
        /*0010*/ 	.short	0x0006
        /*0012*/ 	.short	0x0028
        /*0014*/ 	.byte	0x00, 0xf5, 0x21, 0x00


	//----- nvinfo : EIATTR_KPARAM_INFO
	.align		4
.L_49:
        /*0018*/ 	.byte	0x04, 0x17
        /*001a*/ 	.short	(.L_51 - .L_50)
.L_50:
        /*001c*/ 	.word	0x00000000
        /*0020*/ 	.short	0x0005
        /*0022*/ 	.short	0x0020
        /*0024*/ 	.byte	0x00, 0xf0, 0x11, 0x00


	//----- nvinfo : EIATTR_KPARAM_INFO
	.align		4
.L_51:
        /*0028*/ 	.byte	0x04, 0x17
        /*002a*/ 	.short	(.L_53 - .L_52)
.L_52:
        /*002c*/ 	.word	0x00000000
        /*0030*/ 	.short	0x0004
        /*0032*/ 	.short	0x001c
        /*0034*/ 	.byte	0x00, 0xf0, 0x11, 0x00


	//----- nvinfo : EIATTR_KPARAM_INFO
	.align		4
.L_53:
        /*0038*/ 	.byte	0x04, 0x17
        /*003a*/ 	.short	(.L_55 - .L_54)
.L_54:
        /*003c*/ 	.word	0x00000000
        /*0040*/ 	.short	0x0003
        /*0042*/ 	.short	0x0018
        /*0044*/ 	.byte	0x00, 0xf0, 0x11, 0x00


	//----- nvinfo : EIATTR_KPARAM_INFO
	.align		4
.L_55:
        /*0048*/ 	.byte	0x04, 0x17
        /*004a*/ 	.short	(.L_57 - .L_56)
.L_56:
        /*004c*/ 	.word	0x00000000
        /*0050*/ 	.short	0x0002
        /*0052*/ 	.short	0x0010
        /*0054*/ 	.byte	0x00, 0xf5, 0x21, 0x00


	//----- nvinfo : EIATTR_KPARAM_INFO
	.align		4
.L_57:
        /*0058*/ 	.byte	0x04, 0x17
        /*005a*/ 	.short	(.L_59 - .L_58)
.L_58:
        /*005c*/ 	.word	0x00000000
        /*0060*/ 	.short	0x0001
        /*0062*/ 	.short	0x0008
        /*0064*/ 	.byte	0x00, 0xf0, 0x11, 0x00


	//----- nvinfo : EIATTR_KPARAM_INFO
	.align		4
.L_59:
        /*0068*/ 	.byte	0x04, 0x17
        /*006a*/ 	.short	(.L_61 - .L_60)
.L_60:
        /*006c*/ 	.word	0x00000000
        /*0070*/ 	.short	0x0000
        /*0072*/ 	.short	0x0000
        /*0074*/ 	.byte	0x00, 0xf5, 0x21, 0x00


	//----- nvinfo : EIATTR_SPARSE_MMA_MASK
	.align		4
.L_61:
        /*0078*/ 	.byte	0x03, 0x50
        /*007a*/ 	.short	0x0000


	//----- nvinfo : EIATTR_MAXREG_COUNT
	.align		4
        /*007c*/ 	.byte	0x03, 0x1b
        /*007e*/ 	.short	0x00ff


	//----- nvinfo : EIATTR_MERCURY_ISA_VERSION
	.align		4
        /*0080*/ 	.byte	0x03, 0x5f
        /*0082*/ 	.short	0x0101


	//----- nvinfo : EIATTR_VRC_CTA_INIT_COUNT
	.align		4
        /*0084*/ 	.byte	0x02, 0x4a
	.zero		1
	.zero		1


	//----- nvinfo : EIATTR_EXIT_INSTR_OFFSETS
	.align		4
        /*0088*/ 	.byte	0x04, 0x1c
        /*008a*/ 	.short	(.L_63 - .L_62)


	//   ....[0]....
.L_62:
        /*008c*/ 	.word	0x000000d0


	//   ....[1]....
        /*0090*/ 	.word	0x000004c0


	//----- nvinfo : EIATTR_CBANK_PARAM_SIZE
	.align		4
.L_63:
        /*0094*/ 	.byte	0x03, 0x19
        /*0096*/ 	.short	0x0030


	//----- nvinfo : EIATTR_PARAM_CBANK
	.align		4
        /*0098*/ 	.byte	0x04, 0x0a
        /*009a*/ 	.short	(.L_65 - .L_64)
	.align		4
.L_64:
        /*009c*/ 	.word	index@(.nv.constant0._Z32nppiColorTwist32f_8u_AC4R_kernelPKhiPhiiiPKf)
        /*00a0*/ 	.short	0x0380
        /*00a2*/ 	.short	0x0030


	//----- nvinfo : EIATTR_SW_WAR
	.align		4
.L_65:
        /*00a4*/ 	.byte	0x04, 0x36
        /*00a6*/ 	.short	(.L_67 - .L_66)
.L_66:
        /*00a8*/ 	.word	0x00000008
.L_67:


//--------------------- .nv.info._Z31nppiColorTwist32f_8u_C4R_kernelPKhiPhiiiPKf --------------------------
	.section	.nv.info._Z31nppiColorTwist32f_8u_C4R_kernelPKhiPhiiiPKf,"",@"SHT_CUDA_INFO"
	.sectionflags	@""
	.align	4


	//----- nvinfo : EIATTR_CUDA_API_VERSION
	.align		4
        /*0000*/ 	.byte	0x04, 0x37
        /*0002*/ 	.short	(.L_69 - .L_68)
.L_68:
        /*0004*/ 	.word	0x00000082


	//----- nvinfo : EIATTR_KPARAM_INFO
	.align		4
.L_69:
        /*0008*/ 	.byte	0x04, 0x17
        /*000a*/ 	.short	(.L_71 - .L_70)
.L_70:
        /*000c*/ 	.word	0x00000000
        /*0010*/ 	.short	0x0006
        /*0012*/ 	.short	0x0028
        /*0014*/ 	.byte	0x00, 0xf5, 0x21, 0x00


	//----- nvinfo : EIATTR_KPARAM_INFO
	.align		4
.L_71:
        /*0018*/ 	.byte	0x04, 0x17
        /*001a*/ 	.short	(.L_73 - .L_72)
.L_72:
        /*001c*/ 	.word	0x00000000
        /*0020*/ 	.short	0x0005
        /*0022*/ 	.short	0x0020
        /*0024*/ 	.byte	0x00, 0xf0, 0x11, 0x00


	//----- nvinfo : EIATTR_KPARAM_INFO
	.align		4
.L_73:
        /*0028*/ 	.byte	0x04, 0x17
        /*002a*/ 	.short	(.L_75 - .L_74)
.L_74:
        /*002c*/ 	.word	0x00000000
        /*0030*/ 	.short	0x0004
        /*0032*/ 	.short	0x001c
        /*0034*/ 	.byte	0x00, 0xf0, 0x11, 0x00


	//----- nvinfo : EIATTR_KPARAM_INFO
	.align		4
.L_75:
        /*0038*/ 	.byte	0x04, 0x17
        /*003a*/ 	.short	(.L_77 - .L_76)
.L_76:
        /*003c*/ 	.word	0x00000000
        /*0040*/ 	.short	0x0003
        /*0042*/ 	.short	0x0018
        /*0044*/ 	.byte	0x00, 0xf0, 0x11, 0x00


	//----- nvinfo : EIATTR_KPARAM_INFO
	.align		4
.L_77:
        /*0048*/ 	.byte	0x04, 0x17
        /*004a*/ 	.short	(.L_79 - .L_78)
.L_78:
        /*004c*/ 	.word	0x00000000
        /*0050*/ 	.short	0x0002
        /*0052*/ 	.short	0x0010
        /*0054*/ 	.byte	0x00, 0xf5, 0x21, 0x00


	//----- nvinfo : EIATTR_KPARAM_INFO
	.align		4
.L_79:
        /*0058*/ 	.byte	0x04, 0x17
        /*005a*/ 	.short	(.L_81 - .L_80)
.L_80:
        /*005c*/ 	.word	0x00000000
        /*0060*/ 	.short	0x0001
        /*0062*/ 	.short	0x0008
        /*0064*/ 	.byte	0x00, 0xf0, 0x11, 0x00


	//----- nvinfo : EIATTR_KPARAM_INFO
	.align		4
.L_81:
        /*0068*/ 	.byte	0x04, 0x17
        /*006a*/ 	.short	(.L_83 - .L_82)
.L_82:
        /*006c*/ 	.word	0x00000000
        /*0070*/ 	.short	0x0000
        /*0072*/ 	.short	0x0000
        /*0074*/ 	.byte	0x00, 0xf5, 0x21, 0x00


	//----- nvinfo : EIATTR_SPARSE_MMA_MASK
	.align		4
.L_83:
        /*0078*/ 	.byte	0x03, 0x50
        /*007a*/ 	.short	0x0000


	//----- nvinfo : EIATTR_MAXREG_COUNT
	.align		4
        /*007c*/ 	.byte	0x03, 0x1b
        /*007e*/ 	.short	0x00ff


	//----- nvinfo : EIATTR_MERCURY_ISA_VERSION
	.align		4
        /*0080*/ 	.byte	0x03, 0x5f
        /*0082*/ 	.short	0x0101


	//----- nvinfo : EIATTR_VRC_CTA_INIT_COUNT
	.align		4
        /*0084*/ 	.byte	0x02, 0x4a
	.zero		1
	.zero		1


	//----- nvinfo : EIATTR_EXIT_INSTR_OFFSETS
	.align		4
        /*0088*/ 	.byte	0x04, 0x1c
        /*008a*/ 	.short	(.L_85 - .L_84)


	//   ....[0]....
.L_84:
        /*008c*/ 	.word	0x000000d0


	//   ....[1]....
        /*0090*/ 	.word	0x000004d0


	//----- nvinfo : EIATTR_CBANK_PARAM_SIZE
	.align		4
.L_85:
        /*0094*/ 	.byte	0x03, 0x19
        /*0096*/ 	.short	0x0030


	//----- nvinfo : EIATTR_PARAM_CBANK
	.align		4
        /*0098*/ 	.byte	0x04, 0x0a
        /*009a*/ 	.short	(.L_87 - .L_86)
	.align		4
.L_86:
        /*009c*/ 	.word	index@(.nv.constant0._Z31nppiColorTwist32f_8u_C4R_kernelPKhiPhiiiPKf)
        /*00a0*/ 	.short	0x0380
        /*00a2*/ 	.short	0x0030


	//----- nvinfo : EIATTR_SW_WAR
	.align		4
.L_87:
        /*00a4*/ 	.byte	0x04, 0x36
        /*00a6*/ 	.short	(.L_89 - .L_88)
.L_88:
        /*00a8*/ 	.word	0x00000008
.L_89:


//--------------------- .nv.info._Z31nppiColorTwist32f_8u_C3R_kernelPKhiPhiiiPKf --------------------------
	.section	.nv.info._Z31nppiColorTwist32f_8u_C3R_kernelPKhiPhiiiPKf,"",@"SHT_CUDA_INFO"
	.sectionflags	@""
	.align	4


	//----- nvinfo : EIATTR_CUDA_API_VERSION
	.align		4
        /*0000*/ 	.byte	0x04, 0x37
        /*0002*/ 	.short	(.L_91 - .L_90)
.L_90:
        /*0004*/ 	.word	0x00000082


	//----- nvinfo : EIATTR_KPARAM_INFO
	.align		4
.L_91:
        /*0008*/ 	.byte	0x04, 0x17
        /*000a*/ 	.short	(.L_93 - .L_92)
.L_92:
        /*000c*/ 	.word	0x00000000
        /*0010*/ 	.short	0x0006
        /*0012*/ 	.short	0x0028
        /*0014*/ 	.byte	0x00, 0xf5, 0x21, 0x00


	//----- nvinfo : EIATTR_KPARAM_INFO
	.align		4
.L_93:
        /*0018*/ 	.byte	0x04, 0x17
        /*001a*/ 	.short	(.L_95 - .L_94)
.L_94:
        /*001c*/ 	.word	0x00000000
        /*0020*/ 	.short	0x0005
        /*0022*/ 	.short	0x0020
        /*0024*/ 	.byte	0x00, 0xf0, 0x11, 0x00


	//----- nvinfo : EIATTR_KPARAM_INFO
	.align		4
.L_95:
        /*0028*/ 	.byte	0x04, 0x17
        /*002a*/ 	.short	(.L_97 - .L_96)
.L_96:
        /*002c*/ 	.word	0x00000000
        /*0030*/ 	.short	0x0004
        /*0032*/ 	.short	0x001c
        /*0034*/ 	.byte	0x00, 0xf0, 0x11, 0x00


	//----- nvinfo : EIATTR_KPARAM_INFO
	.align		4
.L_97:
        /*0038*/ 	.byte	0x04, 0x17
        /*003a*/ 	.short	(.L_99 - .L_98)
.L_98:
        /*003c*/ 	.word	0x00000000
        /*0040*/ 	.short	0x0003
        /*0042*/ 	.short	0x0018
        /*0044*/ 	.byte	0x00, 0xf0, 0x11, 0x00


	//----- nvinfo : EIATTR_KPARAM_INFO
	.align		4
.L_99:
        /*0048*/ 	.byte	0x04, 0x17
        /*004a*/ 	.short	(.L_101 - .L_100)
.L_100:
        /*004c*/ 	.word	0x00000000
        /*0050*/ 	.short	0x0002
        /*0052*/ 	.short	0x0010
        /*0054*/ 	.byte	0x00, 0xf5, 0x21, 0x00


	//----- nvinfo : EIATTR_KPARAM_INFO
	.align		4
.L_101:
        /*0058*/ 	.byte	0x04, 0x17
        /*005a*/ 	.short	(.L_103 - .L_102)
.L_102:
        /*005c*/ 	.word	0x00000000
        /*0060*/ 	.short	0x0001
        /*0062*/ 	.short	0x0008
        /*0064*/ 	.byte	0x00, 0xf0, 0x11, 0x00


	//----- nvinfo : EIATTR_KPARAM_INFO
	.align		4
.L_103:
        /*0068*/ 	.byte	0x04, 0x17
        /*006a*/ 	.short	(.L_105 - .L_104)
.L_104:
        /*006c*/ 	.word	0x00000000
        /*0070*/ 	.short	0x0000
        /*0072*/ 	.short	0x0000
        /*0074*/ 	.byte	0x00, 0xf5, 0x21, 0x00


	//----- nvinfo : EIATTR_SPARSE_MMA_MASK
	.align		4
.L_105:
        /*0078*/ 	.byte	0x03, 0x50
        /*007a*/ 	.short	0x0000


	//----- nvinfo : EIATTR_MAXREG_COUNT
	.align		4
        /*007c*/ 	.byte	0x03, 0x1b
        /*007e*/ 	.short	0x00ff


	//----- nvinfo : EIATTR_MERCURY_ISA_VERSION
	.align		4
        /*0080*/ 	.byte	0x03, 0x5f
        /*0082*/ 	.short	0x0101


	//----- nvinfo : EIATTR_VRC_CTA_INIT_COUNT
	.align		4
        /*0084*/ 	.byte	0x02, 0x4a
	.zero		1
	.zero		1


	//----- nvinfo : EIATTR_EXIT_INSTR_OFFSETS
	.align		4
        /*0088*/ 	.byte	0x04, 0x1c
        /*008a*/ 	.short	(.L_107 - .L_106)


	//   ....[0]....
.L_106:
        /*008c*/ 	.word	0x000000d0


	//   ....[1]....
        /*0090*/ 	.word	0x000004b0


	//----- nvinfo : EIATTR_CBANK_PARAM_SIZE
	.align		4
.L_107:
        /*0094*/ 	.byte	0x03, 0x19
        /*0096*/ 	.short	0x0030


	//----- nvinfo : EIATTR_PARAM_CBANK
	.align		4
        /*0098*/ 	.byte	0x04, 0x0a
        /*009a*/ 	.short	(.L_109 - .L_108)
	.align		4
.L_108:
        /*009c*/ 	.word	index@(.nv.constant0._Z31nppiColorTwist32f_8u_C3R_kernelPKhiPhiiiPKf)
        /*00a0*/ 	.short	0x0380
        /*00a2*/ 	.short	0x0030


	//----- nvinfo : EIATTR_SW_WAR
	.align		4
.L_109:
        /*00a4*/ 	.byte	0x04, 0x36
        /*00a6*/ 	.short	(.L_111 - .L_110)
.L_110:
        /*00a8*/ 	.word	0x00000008
.L_111:


//--------------------- .nv.callgraph             --------------------------
	.section	.nv.callgraph,"",@"SHT_CUDA_CALLGRAPH"
	.align	4
	.sectionentsize	8
	.align		4
        /*0000*/ 	.word	0x00000000
	.align		4
        /*0004*/ 	.word	0xffffffff
	.align		4
        /*0008*/ 	.word	0x00000000
	.align		4
        /*000c*/ 	.word	0xfffffffe
	.align		4
        /*0010*/ 	.word	0x00000000
	.align		4
        /*0014*/ 	.word	0xfffffffd
	.align		4
        /*0018*/ 	.word	0x00000000
	.align		4
        /*001c*/ 	.word	0xfffffffc


//--------------------- .text._Z31nppiColorTwist32f_8u_C1R_kernelPKhiPhiiiPKf --------------------------
	.section	.text._Z31nppiColorTwist32f_8u_C1R_kernelPKhiPhiiiPKf,"ax",@progbits
	.align	128
        .global         _Z31nppiColorTwist32f_8u_C1R_kernelPKhiPhiiiPKf
        .type           _Z31nppiColorTwist32f_8u_C1R_kernelPKhiPhiiiPKf,@function
        .size           _Z31nppiColorTwist32f_8u_C1R_kernelPKhiPhiiiPKf,(.L_x_4 - _Z31nppiColorTwist32f_8u_C1R_kernelPKhiPhiiiPKf)
        .other          _Z31nppiColorTwist32f_8u_C1R_kernelPKhiPhiiiPKf,@"STO_CUDA_ENTRY STV_DEFAULT"
_Z31nppiColorTwist32f_8u_C1R_kernelPKhiPhiiiPKf:
.text._Z31nppiColorTwist32f_8u_C1R_kernelPKhiPhiiiPKf:
[----:B------:R-:W-:Y:S01]  /*0000*/  LDC R1, c[0x0][0x37c] ;  /* 0x0000df00ff017b82 */ /* 0x000fe20000000800 */
[----:B------:R-:W0:Y:S07]  /*0010*/  S2R R5, SR_TID.Y ;  /* 0x0000000000057919 */ /* 0x000e2e0000002200 */
[----:B------:R-:W1:Y:S01]  /*0020*/  LDC R0, c[0x0][0x360] ;  /* 0x0000d800ff007b82 */ /* 0x000e620000000800 */
[----:B------:R-:W2:Y:S01]  /*0030*/  LDCU UR6, c[0x0][0x3a0] ;  /* 0x00007400ff0677ac */ /* 0x000ea20008000800 */
[----:B------:R-:W1:Y:S01]  /*0040*/  S2R R3, SR_TID.X ;  /* 0x0000000000037919 */ /* 0x000e620000002100 */
[----:B------:R-:W3:Y:S05]  /*0050*/  LDCU UR7, c[0x0][0x39c] ;  /* 0x00007380ff0777ac */ /* 0x000eea0008000800 */
[----:B------:R-:W0:Y:S08]  /*0060*/  S2UR UR5, SR_CTAID.Y ;  /* 0x00000000000579c3 */ /* 0x000e300000002600 */
[----:B------:R-:W0:Y:S08]  /*0070*/  LDC R6, c[0x0][0x364] ;  /* 0x0000d900ff067b82 */ /* 0x000e300000000800 */
[----:B------:R-:W1:Y:S01]  /*0080*/  S2UR UR4, SR_CTAID.X ;  /* 0x00000000000479c3 */ /* 0x000e620000002500 */
[----:B0-----:R-:W-:-:S05]  /*0090*/  IMAD R6, R6, UR5, R5 ;  /* 0x0000000506067c24 */ /* 0x001fca000f8e0205 */
[----:B--2---:R-:W-:Y:S01]  /*00a0*/  ISETP.GE.AND P0, PT, R6, UR6, PT ;  /* 0x0000000606007c0c */ /* 0x004fe2000bf06270 */
[----:B-1----:R-:W-:-:S05]  /*00b0*/  IMAD R0, R0, UR4, R3 ;  /* 0x0000000400007c24 */ /* 0x002fca000f8e0203 */
[----:B---3--:R-:W-:-:S13]  /*00c0*/  ISETP.GE.OR P0, PT, R0, UR7, P0 ;  /* 0x0000000700007c0c */ /* 0x008fda0008706670 */
[----:B------:R-:W-:Y:S05]  /*00d0*/  @P0 EXIT ;  /* 0x000000000000094d */ /* 0x000fea0003800000 */
[----:B------:R-:W0:Y:S01]  /*00e0*/  LDCU UR6, c[0x0][0x388] ;  /* 0x00007100ff0677ac */ /* 0x000e220008000800 */
[----:B------:R-:W1:Y:S01]  /*00f0*/  LDC.64 R2, c[0x0][0x3a8] ;  /* 0x0000ea00ff027b82 */ /* 0x000e620000000a00 */
[----:B------:R-:W-:Y:S01]  /*0100*/  SHF.R.S32.HI R12, RZ, 0x1f, R0 ;  /* 0x0000001fff0c7819 */ /* 0x000fe20000011400 */
[----:B------:R-:W2:Y:S01]  /*0110*/  LDCU.64 UR8, c[0x0][0x380] ;  /* 0x00007000ff0877ac */ /* 0x000ea20008000a00 */
[----:B------:R-:W1:Y:S01]  /*0120*/  LDCU.64 UR4, c[0x0][0x358] ;  /* 0x00006b00ff0477ac */ /* 0x000e620008000a00 */
[----:B0-----:R-:W-:Y:S01]  /*0130*/  IMAD R5, R6, UR6, RZ ;  /* 0x0000000606057c24 */ /* 0x001fe2000f8e02ff */
[----:B------:R-:W0:Y:S04]  /*0140*/  LDCU UR6, c[0x0][0x398] ;  /* 0x00007300ff0677ac */ /* 0x000e280008000800 */
[----:B------:R-:W-:-:S02]  /*0150*/  SHF.R.S32.HI R7, RZ, 0x1f, R5 ;  /* 0x0000001fff077819 */ /* 0x000fc40000011405 */
[----:B--2---:R-:W-:Y:S01]  /*0160*/  IADD3 R4, P0, P1, R5, UR8, R0 ;  /* 0x0000000805047c10 */ /* 0x004fe2000f91e000 */
[----:B-1----:R-:W2:Y:S03]  /*0170*/  LDG.E R10, desc[UR4][R2.64+0x4] ;  /* 0x00000404020a7981 */ /* 0x002ea6000c1e1900 */
[----:B------:R-:W-:Y:S01]  /*0180*/  IADD3.X R5, PT, PT, R7, UR9, R12, P0, P1 ;  /* 0x0000000907057c10 */ /* 0x000fe200087e240c */
[----:B------:R-:W3:Y:S01]  /*0190*/  LDG.E R8, desc[UR4][R2.64] ;  /* 0x0000000402087981 */ /* 0x000ee2000c1e1900 */
[----:B------:R-:W1:Y:S03]  /*01a0*/  LDCU.64 UR8, c[0x0][0x390] ;  /* 0x00007200ff0877ac */ /* 0x000e660008000a00 */
[----:B------:R-:W4:Y:S04]  /*01b0*/  LDG.E.U8 R4, desc[UR4][R4.64] ;  /* 0x0000000404047981 */ /* 0x000f28000c1e1100 */
[----:B------:R-:W5:Y:S04]  /*01c0*/  LDG.E R9, desc[UR4][R2.64+0x8] ;  /* 0x0000080402097981 */ /* 0x000f68000c1e1900 */
[----:B------:R0:W5:Y:S02]  /*01d0*/  LDG.E R11, desc[UR4][R2.64+0xc] ;  /* 0x00000c04020b7981 */ /* 0x000164000c1e1900 */
[----:B0-----:R-:W-:-:S05]  /*01e0*/  IMAD R3, R6, UR6, RZ ;  /* 0x0000000606037c24 */ /* 0x001fca000f8e02ff */
[----:B-1----:R-:W-:Y:S02]  /*01f0*/  IADD3 R2, P0, P1, R3, UR8, R0 ;  /* 0x0000000803027c10 */ /* 0x002fe4000f91e000 */
[----:B------:R-:W-:-:S04]  /*0200*/  SHF.R.S32.HI R3, RZ, 0x1f, R3 ;  /* 0x0000001fff037819 */ /* 0x000fc80000011403 */
[----:B------:R-:W-:Y:S02]  /*0210*/  IADD3.X R3, PT, PT, R3, UR9, R12, P0, P1 ;  /* 0x0000000903037c10 */ /* 0x000fe400087e240c */
[----:B----4-:R-:W-:-:S05]  /*0220*/  I2FP.F32.U32 R7, R4 ;  /* 0x0000000400077245 */ /* 0x010fca0000201000 */
[----:B--2---:R-:W-:-:S04]  /*0230*/  FMUL R10, R7, R10 ;  /* 0x0000000a070a7220 */ /* 0x004fc80000400000 */
[----:B---3--:R-:W-:-:S04]  /*0240*/  FFMA R8, R7, R8, R10 ;  /* 0x0000000807087223 */ /* 0x008fc8000000000a */
[----:B-----5:R-:W-:-:S04]  /*0250*/  FFMA R8, R7, R9, R8 ;  /* 0x0000000907087223 */ /* 0x020fc80000000008 */
[----:B------:R-:W-:-:S04]  /*0260*/  FADD R8, R8, R11 ;  /* 0x0000000b08087221 */ /* 0x000fc80000000000 */
[----:B------:R-:W-:-:S05]  /*0270*/  FADD R8, R8, 0.5 ;  /* 0x3f00000008087421 */ /* 0x000fca0000000000 */
[----:B------:R-:W-:-:S04]  /*0280*/  FMNMX R8, R8, 255, PT ;  /* 0x437f000008087809 */ /* 0x000fc80003800000 */
[----:B------:R-:W-:-:S04]  /*0290*/  FMNMX R8, RZ, R8, !PT ;  /* 0x00000008ff087209 */ /* 0x000fc80007800000 */
[----:B------:R-:W0:Y:S02]  /*02a0*/  F2I.U32.TRUNC.NTZ R5, R8 ;  /* 0x0000000800057305 */ /* 0x000e24000020f000 */
[----:B0-----:R-:W-:Y:S01]  /*02b0*/  STG.E.U8 desc[UR4][R2.64], R5 ;  /* 0x0000000502007986 */ /* 0x001fe2000c101104 */
[----:B------:R-:W-:Y:S05]  /*02c0*/  EXIT ;  /* 0x000000000000794d */ /* 0x000fea0003800000 */
.L_x_0:
[----:B------:R-:W-:-:S00]  /*02d0*/  BRA `(.L_x_0) ;  /* 0xfffffffc00fc7947 */ /* 0x000fc0000383ffff */
[----:B------:R-:W-:-:S00]  /*02e0*/  NOP ;  /* 0x0000000000007918 */ /* 0x000fc00000000000 */
        /* <DEDUP_REMOVED lines=9> */
.L_x_4:


//--------------------- .text._Z32nppiColorTwist32f_8u_AC4R_kernelPKhiPhiiiPKf --------------------------
	.section	.text._Z32nppiColorTwist32f_8u_AC4R_kernelPKhiPhiiiPKf,"ax",@progbits
	.align	128
        .global         _Z32nppiColorTwist32f_8u_AC4R_kernelPKhiPhiiiPKf
        .type           _Z32nppiColorTwist32f_8u_AC4R_kernelPKhiPhiiiPKf,@function
        .size           _Z32nppiColorTwist32f_8u_AC4R_kernelPKhiPhiiiPKf,(.L_x_5 - _Z32nppiColorTwist32f_8u_AC4R_kernelPKhiPhiiiPKf)
        .other          _Z32nppiColorTwist32f_8u_AC4R_kernelPKhiPhiiiPKf,@"STO_CUDA_ENTRY STV_DEFAULT"
_Z32nppiColorTwist32f_8u_AC4R_kernelPKhiPhiiiPKf:
.text._Z32nppiColorTwist32f_8u_AC4R_kernelPKhiPhiiiPKf:
        /* <DEDUP_REMOVED lines=16> */
[----:B------:R-:W-:Y:S01]  /*0100*/  SHF.L.U32 R4, R4, 0x2, RZ ;  /* 0x0000000204047819 */ /* 0x000fe200000006ff */
[----:B------:R-:W2:Y:S03]  /*0110*/  LDCU.64 UR8, c[0x0][0x380] ;  /* 0x00007000ff0877ac */ /* 0x000ea60008000a00 */
[----:B------:R-:W-:Y:S01]  /*0120*/  SHF.R.S32.HI R0, RZ, 0x1f, R4 ;  /* 0x0000001fff007819 */ /* 0x000fe20000011404 */
        /* <DEDUP_REMOVED lines=10> */
[----:B------:R-:W5:Y:S04]  /*01d0*/  LDG.E.U8 R11, desc[UR4][R12.64] ;  /* 0x000000040c0b7981 */ /* 0x000f68000c1e1100 */
[----:B------:R-:W3:Y:S04]  /*01e0*/  LDG.E R21, desc[UR4][R2.64+0x14] ;  /* 0x0000140402157981 */ /* 0x000ee8000c1e1900 */
[----:B------:R-:W3:Y:S04]  /*01f0*/  LDG.E R23, desc[UR4][R2.64+0x24] ;  /* 0x0000240402177981 */ /* 0x000ee8000c1e1900 */
[----:B------:R2:W3:Y:S04]  /*0200*/  LDG.E.U8 R15, desc[UR4][R12.64+0x2] ;  /* 0x000002040c0f7981 */ /* 0x0004e8000c1e1100 */
[----:B------:R-:W3:Y:S04]  /*0210*/  LDG.E R20, desc[UR4][R2.64+0x10] ;  /* 0x0000100402147981 */ /* 0x000ee8000c1e1900 */
[----:B------:R-:W3:Y:S04]  /*0220*/  LDG.E R10, desc[UR4][R2.64+0x20] ;  /* 0x00002004020a7981 */ /* 0x000ee8000c1e1900 */
[----:B------:R-:W3:Y:S04]  /*0230*/  LDG.E R9, desc[UR4][R2.64+0x18] ;  /* 0x0000180402097981 */ /* 0x000ee8000c1e1900 */
[----:B------:R-:W3:Y:S04]  /*0240*/  LDG.E R18, desc[UR4][R2.64+0x8] ;  /* 0x0000080402127981 */ /* 0x000ee8000c1e1900 */
[----:B------:R-:W3:Y:S04]  /*0250*/  LDG.E R6, desc[UR4][R2.64+0x28] ;  /* 0x0000280402067981 */ /* 0x000ee8000c1e1900 */
[----:B------:R-:W3:Y:S04]  /*0260*/  LDG.E R7, desc[UR4][R2.64+0x1c] ;  /* 0x00001c0402077981 */ /* 0x000ee8000c1e1900 */
[----:B------:R-:W3:Y:S04]  /*0270*/  LDG.E R19, desc[UR4][R2.64+0xc] ;  /* 0x00000c0402137981 */ /* 0x000ee8000c1e1900 */
[----:B------:R-:W3:Y:S01]  /*0280*/  LDG.E R8, desc[UR4][R2.64+0x2c] ;  /* 0x00002c0402087981 */ /* 0x000ee2000c1e1900 */
[----:B0-----:R-:W-:-:S05]  /*0290*/  IMAD R5, R5, UR6, RZ ;  /* 0x0000000605057c24 */ /* 0x001fca000f8e02ff */
[----:B-1----:R-:W-:Y:S02]  /*02a0*/  IADD3 R4, P0, P1, R5, UR8, R4 ;  /* 0x0000000805047c10 */ /* 0x002fe4000f91e004 */
[----:B------:R-:W-:-:S04]  /*02b0*/  SHF.R.S32.HI R5, RZ, 0x1f, R5 ;  /* 0x0000001fff057819 */ /* 0x000fc80000011405 */
[----:B------:R-:W-:-:S05]  /*02c0*/  IADD3.X R5, PT, PT, R5, UR9, R0, P0, P1 ;  /* 0x0000000905057c10 */ /* 0x000fca00087e2400 */
[----:B------:R-:W-:Y:S01]  /*02d0*/  STG.E.U8 desc[UR4][R4.64+0x3], RZ ;  /* 0x000003ff04007986 */ /* 0x000fe2000c101104 */
[----:B----4-:R-:W-:Y:S02]  /*02e0*/  I2FP.F32.U32 R14, R14 ;  /* 0x0000000e000e7245 */ /* 0x010fe40000201000 */
[----:B-----5:R-:W-:-:S03]  /*02f0*/  I2FP.F32.U32 R11, R11 ;  /* 0x0000000b000b7245 */ /* 0x020fc60000201000 */
[----:B--2---:R-:W-:-:S04]  /*0300*/  FMUL R12, R14, R17 ;  /* 0x000000110e0c7220 */ /* 0x004fc80000400000 */
[C---:B---3--:R-:W-:Y:S01]  /*0310*/  FFMA R12, R11.reuse, R16, R12 ;  /* 0x000000100b0c7223 */ /* 0x048fe2000000000c */
[C---:B------:R-:W-:Y:S01]  /*0320*/  FMUL R16, R14.reuse, R21 ;  /* 0x000000150e107220 */ /* 0x040fe20000400000 */
[----:B------:R-:W-:Y:S01]  /*0330*/  FMUL R23, R14, R23 ;  /* 0x000000170e177220 */ /* 0x000fe20000400000 */
[----:B------:R-:W-:Y:S02]  /*0340*/  I2FP.F32.U32 R15, R15 ;  /* 0x0000000f000f7245 */ /* 0x000fe40000201000 */
[C---:B------:R-:W-:Y:S01]  /*0350*/  FFMA R16, R11.reuse, R20, R16 ;  /* 0x000000140b107223 */ /* 0x040fe20000000010 */
[----:B------:R-:W-:-:S03]  /*0360*/  FFMA R23, R11, R10, R23 ;  /* 0x0000000a0b177223 */ /* 0x000fc60000000017 */
[C---:B------:R-:W-:Y:S01]  /*0370*/  FFMA R16, R15.reuse, R9, R16 ;  /* 0x000000090f107223 */ /* 0x040fe20000000010 */
[C---:B------:R-:W-:Y:S01]  /*0380*/  FFMA R12, R15.reuse, R18, R12 ;  /* 0x000000120f0c7223 */ /* 0x040fe2000000000c */
[----:B------:R-:W-:Y:S02]  /*0390*/  FFMA R23, R15, R6, R23 ;  /* 0x000000060f177223 */ /* 0x000fe40000000017 */
[----:B------:R-:W-:Y:S01]  /*03a0*/  FADD R7, R16, R7 ;  /* 0x0000000710077221 */ /* 0x000fe20000000000 */
[----:B------:R-:W-:-:S03]  /*03b0*/  FADD R12, R12, R19 ;  /* 0x000000130c0c7221 */ /* 0x000fc60000000000 */
[----:B------:R-:W-:Y:S01]  /*03c0*/  FADD R7, R7, 0.5 ;  /* 0x3f00000007077421 */ /* 0x000fe20000000000 */
[----:B------:R-:W-:Y:S01]  /*03d0*/  FADD R8, R23, R8 ;  /* 0x0000000817087221 */ /* 0x000fe20000000000 */
[----:B------:R-:W-:-:S03]  /*03e0*/  FADD R12, R12, 0.5 ;  /* 0x3f0000000c0c7421 */ /* 0x000fc60000000000 */
[----:B------:R-:W-:Y:S01]  /*03f0*/  FADD R8, R8, 0.5 ;  /* 0x3f00000008087421 */ /* 0x000fe20000000000 */
[----:B------:R-:W-:Y:S02]  /*0400*/  FMNMX R7, R7, 255, PT ;  /* 0x437f000007077809 */ /* 0x000fe40003800000 */
[----:B------:R-:W-:Y:S02]  /*0410*/  FMNMX R12, R12, 255, PT ;  /* 0x437f00000c0c7809 */ /* 0x000fe40003800000 */
[----:B------:R-:W-:Y:S02]  /*0420*/  FMNMX R8, R8, 255, PT ;  /* 0x437f000008087809 */ /* 0x000fe40003800000 */
[----:B------:R-:W-:Y:S02]  /*0430*/  FMNMX R7, RZ, R7, !PT ;  /* 0x00000007ff077209 */ /* 0x000fe40007800000 */
[----:B------:R-:W-:Y:S02]  /*0440*/  FMNMX R12, RZ, R12, !PT ;  /* 0x0000000cff0c7209 */ /* 0x000fe40007800000 */
[----:B------:R-:W-:-:S02]  /*0450*/  FMNMX R8, RZ, R8, !PT ;  /* 0x00000008ff087209 */ /* 0x000fc40007800000 */
[----:B------:R-:W0:Y:S08]  /*0460*/  F2I.U32.TRUNC.NTZ R3, R12 ;  /* 0x0000000c00037305 */ /* 0x000e30000020f000 */
[----:B------:R-:W1:Y:S08]  /*0470*/  F2I.U32.TRUNC.NTZ R7, R7 ;  /* 0x0000000700077305 */ /* 0x000e70000020f000 */
[----:B------:R-:W2:Y:S01]  /*0480*/  F2I.U32.TRUNC.NTZ R9, R8 ;  /* 0x0000000800097305 */ /* 0x000ea2000020f000 */
[----:B0-----:R-:W-:Y:S04]  /*0490*/  STG.E.U8 desc[UR4][R4.64], R3 ;  /* 0x0000000304007986 */ /* 0x001fe8000c101104 */
[----:B-1----:R-:W-:Y:S04]  /*04a0*/  STG.E.U8 desc[UR4][R4.64+0x1], R7 ;  /* 0x0000010704007986 */ /* 0x002fe8000c101104 */
[----:B--2---:R-:W-:Y:S01]  /*04b0*/  STG.E.U8 desc[UR4][R4.64+0x2], R9 ;  /* 0x0000020904007986 */ /* 0x004fe2000c101104 */
[----:B------:R-:W-:Y:S05]  /*04c0*/  EXIT ;  /* 0x000000000000794d */ /* 0x000fea0003800000 */
.L_x_1:
        /* <DEDUP_REMOVED lines=11> */
.L_x_5:


//--------------------- .text._Z31nppiColorTwist32f_8u_C4R_kernelPKhiPhiiiPKf --------------------------
	.section	.text._Z31nppiColorTwist32f_8u_C4R_kernelPKhiPhiiiPKf,"ax",@progbits
	.align	128
        .global         _Z31nppiColorTwist32f_8u_C4R_kernelPKhiPhiiiPKf
        .type           _Z31nppiColorTwist32f_8u_C4R_kernelPKhiPhiiiPKf,@function
        .size           _Z31nppiColorTwist32f_8u_C4R_kernelPKhiPhiiiPKf,(.L_x_6 - _Z31nppiColorTwist32f_8u_C4R_kernelPKhiPhiiiPKf)
        .other          _Z31nppiColorTwist32f_8u_C4R_kernelPKhiPhiiiPKf,@"STO_CUDA_ENTRY STV_DEFAULT"
_Z31nppiColorTwist32f_8u_C4R_kernelPKhiPhiiiPKf:
.text._Z31nppiColorTwist32f_8u_C4R_kernelPKhiPhiiiPKf:
        /* <DEDUP_REMOVED lines=32> */
[----:B------:R-:W3:Y:S04]  /*0200*/  LDG.E.U8 R19, desc[UR4][R4.64+0x2] ;  /* 0x0000020404137981 */ /* 0x000ee8000c1e1100 */
[----:B------:R-:W3:Y:S04]  /*0210*/  LDG.E R14, desc[UR4][R2.64+0x10] ;  /* 0x00001004020e7981 */ /* 0x000ee8000c1e1900 */
[----:B------:R-:W3:Y:S04]  /*0220*/  LDG.E R8, desc[UR4][R2.64+0x20] ;  /* 0x0000200402087981 */ /* 0x000ee8000c1e1900 */
[----:B------:R-:W3:Y:S04]  /*0230*/  LDG.E R9, desc[UR4][R2.64+0x18] ;  /* 0x0000180402097981 */ /* 0x000ee8000c1e1900 */
[----:B------:R-:W3:Y:S04]  /*0240*/  LDG.E R22, desc[UR4][R2.64+0x8] ;  /* 0x0000080402167981 */ /* 0x000ee8000c1e1900 */
[----:B------:R-:W3:Y:S04]  /*0250*/  LDG.E R10, desc[UR4][R2.64+0x28] ;  /* 0x00002804020a7981 */ /* 0x000ee8000c1e1900 */
[----:B------:R-:W3:Y:S04]  /*0260*/  LDG.E R11, desc[UR4][R2.64+0x1c] ;  /* 0x00001c04020b7981 */ /* 0x000ee8000c1e1900 */
[----:B------:R-:W3:Y:S04]  /*0270*/  LDG.E R12, desc[UR4][R2.64+0xc] ;  /* 0x00000c04020c7981 */ /* 0x000ee8000c1e1900 */
[----:B------:R-:W3:Y:S04]  /*0280*/  LDG.E R15, desc[UR4][R2.64+0x2c] ;  /* 0x00002c04020f7981 */ /* 0x000ee8000c1e1900 */
[----:B------:R3:W3:Y:S01]  /*0290*/  LDG.E.U8 R4, desc[UR4][R4.64+0x3] ;  /* 0x0000030404047981 */ /* 0x0006e2000c1e1100 */
[----:B0-----:R-:W-:-:S05]  /*02a0*/  IMAD R7, R7, UR6, RZ ;  /* 0x0000000607077c24 */ /* 0x001fca000f8e02ff */
[----:B-1----:R-:W-:Y:S02]  /*02b0*/  IADD3 R6, P0, P1, R7, UR8, R6 ;  /* 0x0000000807067c10 */ /* 0x002fe4000f91e006 */
[----:B------:R-:W-:-:S04]  /*02c0*/  SHF.R.S32.HI R7, RZ, 0x1f, R7 ;  /* 0x0000001fff077819 */ /* 0x000fc80000011407 */
[----:B------:R-:W-:Y:S02]  /*02d0*/  IADD3.X R7, PT, PT, R7, UR9, R0, P0, P1 ;  /* 0x0000000907077c10 */ /* 0x000fe400087e2400 */
        /* <DEDUP_REMOVED lines=27> */
[----:B------:R-:W-:Y:S04]  /*0490*/  STG.E.U8 desc[UR4][R6.64+0x3], R4 ;  /* 0x0000030406007986 */ /* 0x000fe8000c101104 */
[----:B0-----:R-:W-:Y:S04]  /*04a0*/  STG.E.U8 desc[UR4][R6.64], R3 ;  /* 0x0000000306007986 */ /* 0x001fe8000c101104 */
[----:B-1----:R-:W-:Y:S04]  /*04b0*/  STG.E.U8 desc[UR4][R6.64+0x1], R11 ;  /* 0x0000010b06007986 */ /* 0x002fe8000c101104 */
[----:B--2---:R-:W-:Y:S01]  /*04c0*/  STG.E.U8 desc[UR4][R6.64+0x2], R5 ;  /* 0x0000020506007986 */ /* 0x004fe2000c101104 */
[----:B------:R-:W-:Y:S05]  /*04d0*/  EXIT ;  /* 0x000000000000794d */ /* 0x000fea0003800000 */
.L_x_2:
        /* <DEDUP_REMOVED lines=10> */
.L_x_6:


//--------------------- .text._Z31nppiColorTwist32f_8u_C3R_kernelPKhiPhiiiPKf --------------------------
	.section	.text._Z31nppiColorTwist32f_8u_C3R_kernelPKhiPhiiiPKf,"ax",@progbits
	.align	128
        .global         _Z31nppiColorTwist32f_8u_C3R_kernelPKhiPhiiiPKf
        .type           _Z31nppiColorTwist32f_8u_C3R_kernelPKhiPhiiiPKf,@function
        .size           _Z31nppiColorTwist32f_8u_C3R_kernelPKhiPhiiiPKf,(.L_x_7 - _Z31nppiColorTwist32f_8u_C3R_kernelPKhiPhiiiPKf)
        .other          _Z31nppiColorTwist32f_8u_C3R_kernelPKhiPhiiiPKf,@"STO_CUDA_ENTRY STV_DEFAULT"
_Z31nppiColorTwist32f_8u_C3R_kernelPKhiPhiiiPKf:
.text._Z31nppiColorTwist32f_8u_C3R_kernelPKhiPhiiiPKf:
        /* <DEDUP_REMOVED lines=16> */
[----:B------:R-:W-:Y:S01]  /*0100*/  IMAD R4, R4, 0x3, RZ ;  /* 0x0000000304047824 */ /* 0x000fe200078e02ff */
[----:B------:R-:W2:Y:S04]  /*0110*/  LDCU.64 UR8, c[0x0][0x380] ;  /* 0x00007000ff0877ac */ /* 0x000ea80008000a00 */
        /* <DEDUP_REMOVED lines=26> */
[----:B------:R-:W-:Y:S02]  /*02c0*/  IADD3.X R5, PT, PT, R5, UR9, R0, P0, P1 ;  /* 0x0000000905057c10 */ /* 0x000fe400087e2400 */
[----:B----4-:R-:W-:Y:S02]  /*02d0*/  I2FP.F32.U32 R14, R14 ;  /* 0x0000000e000e7245 */ /* 0x010fe40000201000 */
[----:B-----5:R-:W-:-:S03]  /*02e0*/  I2FP.F32.U32 R11, R11 ;  /* 0x0000000b000b7245 */ /* 0x020fc60000201000 */
[C---:B--2---:R-:W-:Y:S01]  /*02f0*/  FMUL R12, R14.reuse, R17 ;  /* 0x000000110e0c7220 */ /* 0x044fe20000400000 */
[C---:B---3--:R-:W-:Y:S01]  /*0300*/  FMUL R19, R14.reuse, R19 ;  /* 0x000000130e137220 */ /* 0x048fe20000400000 */
[----:B------:R-:W-:Y:S01]  /*0310*/  FMUL R21, R14, R21 ;  /* 0x000000150e157220 */ /* 0x000fe20000400000 */
[----:B------:R-:W-:Y:S01]  /*0320*/  I2FP.F32.U32 R15, R15 ;  /* 0x0000000f000f7245 */ /* 0x000fe20000201000 */
[C---:B------:R-:W-:Y:S01]  /*0330*/  FFMA R12, R11.reuse, R16, R12 ;  /* 0x000000100b0c7223 */ /* 0x040fe2000000000c */
[C---:B------:R-:W-:Y:S01]  /*0340*/  FFMA R19, R11.reuse, R20, R19 ;  /* 0x000000140b137223 */ /* 0x040fe20000000013 */
[----:B------:R-:W-:Y:S02]  /*0350*/  FFMA R21, R11, R22, R21 ;  /* 0x000000160b157223 */ /* 0x000fe40000000015 */
[C---:B------:R-:W-:Y:S01]  /*0360*/  FFMA R12, R15.reuse, R18, R12 ;  /* 0x000000120f0c7223 */ /* 0x040fe2000000000c */
[C---:B------:R-:W-:Y:S01]  /*0370*/  FFMA R10, R15.reuse, R10, R19 ;  /* 0x0000000a0f0a7223 */ /* 0x040fe20000000013 */
[----:B------:R-:W-:-:S02]  /*0380*/  FFMA R21, R15, R6, R21 ;  /* 0x000000060f157223 */ /* 0x000fc40000000015 */
        /* <DEDUP_REMOVED lines=19> */
.L_x_3:
        /* <DEDUP_REMOVED lines=12> */
.L_x_7:


//--------------------- .nv.shared.reserved.0     --------------------------
	.section	.nv.shared.reserved.0,"aw",@nobits
	.weak		__nv_reservedSMEM_offset_0_alias
	.size		__nv_reservedSMEM_offset_0_alias, 0, 64
	.other		__nv_reservedSMEM_offset_0_alias,@"STO_CUDA_RESERVED_SHARED STV_DEFAULT"
__nv_reservedSMEM_offset_0_alias:
	.zero		0
	.zero		64


//--------------------- .nv.constant0._Z31nppiColorTwist32f_8u_C1R_kernelPKhiPhiiiPKf --------------------------
	.section	.nv.constant0._Z31nppiColorTwist32f_8u_C1R_kernelPKhiPhiiiPKf,"a",@progbits
	.sectionflags	@""
	.align	4
.nv.constant0._Z31nppiColorTwist32f_8u_C1R_kernelPKhiPhiiiPKf:
	.zero		944


//--------------------- .nv.constant0._Z32nppiColorTwist32f_8u_AC4R_kernelPKhiPhiiiPKf --------------------------
	.section	.nv.constant0._Z32nppiColorTwist32f_8u_AC4R_kernelPKhiPhiiiPKf,"a",@progbits
	.sectionflags	@""
	.align	4
.nv.constant0._Z32nppiColorTwist32f_8u_AC4R_kernelPKhiPhiiiPKf:
	.zero		944


//--------------------- .nv.constant0._Z31nppiColorTwist32f_8u_C4R_kernelPKhiPhiiiPKf --------------------------
	.section	.nv.constant0._Z31nppiColorTwist32f_8u_C4R_kernelPKhiPhiiiPKf,"a",@progbits
	.sectionflags	@""
	.align	4
.nv.constant0._Z31nppiColorTwist32f_8u_C4R_kernelPKhiPhiiiPKf:
	.zero		944


//--------------------- .nv.constant0._Z31nppiColorTwist32f_8u_C3R_kernelPKhiPhiiiPKf --------------------------
	.section	.nv.constant0._Z31nppiColorTwist32f_8u_C3R_kernelPKhiPhiiiPKf,"a",@progbits
	.sectionflags	@""
	.align	4
.nv.constant0._Z31nppiColorTwist32f_8u_C3R_kernelPKhiPhiiiPKf:
	.zero		944


//--------------------- SYMBOLS --------------------------

	.type		.nv.reservedSmem.offset0,@object
	.size		.nv.reservedSmem.offset0,0x4
